//
// Generated by NVIDIA NVVM Compiler
//
// Compiler Build ID: CL-36424714
// Cuda compilation tools, release 13.0, V13.0.88
// Based on NVVM 20.0.0
//

.version 9.0
.target sm_100
.address_size 64

	// .globl	_Z12vector_countPiPdii

.visible .entry _Z12vector_countPiPdii(
	.param .u64 .ptr .align 1 _Z12vector_countPiPdii_param_0,
	.param .u64 .ptr .align 1 _Z12vector_countPiPdii_param_1,
	.param .u32 _Z12vector_countPiPdii_param_2,
	.param .u32 _Z12vector_countPiPdii_param_3
)
{
	.reg .pred 	%p<11>;
	.reg .b32 	%r<87>;
	.reg .b64 	%rd<29>;
	.reg .b64 	%fd<84>;

	ld.param.u64 	%rd9, [_Z12vector_countPiPdii_param_0];
	ld.param.u64 	%rd10, [_Z12vector_countPiPdii_param_1];
	ld.param.u32 	%r18, [_Z12vector_countPiPdii_param_2];
	ld.param.u32 	%r17, [_Z12vector_countPiPdii_param_3];
	mov.u32 	%r19, %ctaid.x;
	mov.u32 	%r20, %ntid.x;
	mov.u32 	%r21, %tid.x;
	mad.lo.s32 	%r1, %r19, %r20, %r21;
	setp.ge.s32 	%p1, %r1, %r18;
	@%p1 bra 	$L__BB0_15;
	cvta.to.global.u64 	%rd1, %rd9;
	mul.lo.s32 	%r22, %r17, %r1;
	cvt.s64.s32 	%rd2, %r22;
	setp.lt.s32 	%p2, %r17, 1;
	mov.f64 	%fd83, 0d0000000000000000;
	@%p2 bra 	$L__BB0_14;
	and.b32  	%r2, %r17, 15;
	setp.lt.u32 	%p3, %r17, 16;
	mov.f64 	%fd83, 0d0000000000000000;
	mov.b32 	%r84, 0;
	@%p3 bra 	$L__BB0_5;
	and.b32  	%r84, %r17, 2147483632;
	neg.s32 	%r82, %r84;
	shl.b64 	%rd11, %rd2, 2;
	add.s64 	%rd12, %rd11, %rd1;
	add.s64 	%rd27, %rd12, 32;
	mov.f64 	%fd83, 0d0000000000000000;
$L__BB0_4:
	.pragma "nounroll";
	ld.global.u32 	%r24, [%rd27+-32];
	mul.lo.s32 	%r25, %r24, %r24;
	cvt.rn.f64.u32 	%fd18, %r25;
	add.f64 	%fd19, %fd83, %fd18;
	ld.global.u32 	%r26, [%rd27+-28];
	mul.lo.s32 	%r27, %r26, %r26;
	cvt.rn.f64.u32 	%fd20, %r27;
	add.f64 	%fd21, %fd19, %fd20;
	ld.global.u32 	%r28, [%rd27+-24];
	mul.lo.s32 	%r29, %r28, %r28;
	cvt.rn.f64.u32 	%fd22, %r29;
	add.f64 	%fd23, %fd21, %fd22;
	ld.global.u32 	%r30, [%rd27+-20];
	mul.lo.s32 	%r31, %r30, %r30;
	cvt.rn.f64.u32 	%fd24, %r31;
	add.f64 	%fd25, %fd23, %fd24;
	ld.global.u32 	%r32, [%rd27+-16];
	mul.lo.s32 	%r33, %r32, %r32;
	cvt.rn.f64.u32 	%fd26, %r33;
	add.f64 	%fd27, %fd25, %fd26;
	ld.global.u32 	%r34, [%rd27+-12];
	mul.lo.s32 	%r35, %r34, %r34;
	cvt.rn.f64.u32 	%fd28, %r35;
	add.f64 	%fd29, %fd27, %fd28;
	ld.global.u32 	%r36, [%rd27+-8];
	mul.lo.s32 	%r37, %r36, %r36;
	cvt.rn.f64.u32 	%fd30, %r37;
	add.f64 	%fd31, %fd29, %fd30;
	ld.global.u32 	%r38, [%rd27+-4];
	mul.lo.s32 	%r39, %r38, %r38;
	cvt.rn.f64.u32 	%fd32, %r39;
	add.f64 	%fd33, %fd31, %fd32;
	ld.global.u32 	%r40, [%rd27];
	mul.lo.s32 	%r41, %r40, %r40;
	cvt.rn.f64.u32 	%fd34, %r41;
	add.f64 	%fd35, %fd33, %fd34;
	ld.global.u32 	%r42, [%rd27+4];
	mul.lo.s32 	%r43, %r42, %r42;
	cvt.rn.f64.u32 	%fd36, %r43;
	add.f64 	%fd37, %fd35, %fd36;
	ld.global.u32 	%r44, [%rd27+8];
	mul.lo.s32 	%r45, %r44, %r44;
	cvt.rn.f64.u32 	%fd38, %r45;
	add.f64 	%fd39, %fd37, %fd38;
	ld.global.u32 	%r46, [%rd27+12];
	mul.lo.s32 	%r47, %r46, %r46;
	cvt.rn.f64.u32 	%fd40, %r47;
	add.f64 	%fd41, %fd39, %fd40;
	ld.global.u32 	%r48, [%rd27+16];
	mul.lo.s32 	%r49, %r48, %r48;
	cvt.rn.f64.u32 	%fd42, %r49;
	add.f64 	%fd43, %fd41, %fd42;
	ld.global.u32 	%r50, [%rd27+20];
	mul.lo.s32 	%r51, %r50, %r50;
	cvt.rn.f64.u32 	%fd44, %r51;
	add.f64 	%fd45, %fd43, %fd44;
	ld.global.u32 	%r52, [%rd27+24];
	mul.lo.s32 	%r53, %r52, %r52;
	cvt.rn.f64.u32 	%fd46, %r53;
	add.f64 	%fd47, %fd45, %fd46;
	ld.global.u32 	%r54, [%rd27+28];
	mul.lo.s32 	%r55, %r54, %r54;
	cvt.rn.f64.u32 	%fd48, %r55;
	add.f64 	%fd83, %fd47, %fd48;
	add.s32 	%r82, %r82, 16;
	add.s64 	%rd27, %rd27, 64;
	setp.ne.s32 	%p4, %r82, 0;
	@%p4 bra 	$L__BB0_4;
$L__BB0_5:
	setp.eq.s32 	%p5, %r2, 0;
	@%p5 bra 	$L__BB0_14;
	and.b32  	%r8, %r17, 7;
	setp.lt.u32 	%p6, %r2, 8;
	@%p6 bra 	$L__BB0_8;
	cvt.u64.u32 	%rd13, %r84;
	add.s64 	%rd14, %rd13, %rd2;
	shl.b64 	%rd15, %rd14, 2;
	add.s64 	%rd16, %rd1, %rd15;
	ld.global.u32 	%r56, [%rd16];
	mul.lo.s32 	%r57, %r56, %r56;
	cvt.rn.f64.u32 	%fd50, %r57;
	add.f64 	%fd51, %fd83, %fd50;
	ld.global.u32 	%r58, [%rd16+4];
	mul.lo.s32 	%r59, %r58, %r58;
	cvt.rn.f64.u32 	%fd52, %r59;
	add.f64 	%fd53, %fd51, %fd52;
	ld.global.u32 	%r60, [%rd16+8];
	mul.lo.s32 	%r61, %r60, %r60;
	cvt.rn.f64.u32 	%fd54, %r61;
	add.f64 	%fd55, %fd53, %fd54;
	ld.global.u32 	%r62, [%rd16+12];
	mul.lo.s32 	%r63, %r62, %r62;
	cvt.rn.f64.u32 	%fd56, %r63;
	add.f64 	%fd57, %fd55, %fd56;
	ld.global.u32 	%r64, [%rd16+16];
	mul.lo.s32 	%r65, %r64, %r64;
	cvt.rn.f64.u32 	%fd58, %r65;
	add.f64 	%fd59, %fd57, %fd58;
	ld.global.u32 	%r66, [%rd16+20];
	mul.lo.s32 	%r67, %r66, %r66;
	cvt.rn.f64.u32 	%fd60, %r67;
	add.f64 	%fd61, %fd59, %fd60;
	ld.global.u32 	%r68, [%rd16+24];
	mul.lo.s32 	%r69, %r68, %r68;
	cvt.rn.f64.u32 	%fd62, %r69;
	add.f64 	%fd63, %fd61, %fd62;
	ld.global.u32 	%r70, [%rd16+28];
	mul.lo.s32 	%r71, %r70, %r70;
	cvt.rn.f64.u32 	%fd64, %r71;
	add.f64 	%fd83, %fd63, %fd64;
	add.s32 	%r84, %r84, 8;
$L__BB0_8:
	setp.eq.s32 	%p7, %r8, 0;
	@%p7 bra 	$L__BB0_14;
	and.b32  	%r11, %r17, 3;
	setp.lt.u32 	%p8, %r8, 4;
	@%p8 bra 	$L__BB0_11;
	cvt.u64.u32 	%rd17, %r84;
	add.s64 	%rd18, %rd17, %rd2;
	shl.b64 	%rd19, %rd18, 2;
	add.s64 	%rd20, %rd1, %rd19;
	ld.global.u32 	%r72, [%rd20];
	mul.lo.s32 	%r73, %r72, %r72;
	cvt.rn.f64.u32 	%fd66, %r73;
	add.f64 	%fd67, %fd83, %fd66;
	ld.global.u32 	%r74, [%rd20+4];
	mul.lo.s32 	%r75, %r74, %r74;
	cvt.rn.f64.u32 	%fd68, %r75;
	add.f64 	%fd69, %fd67, %fd68;
	ld.global.u32 	%r76, [%rd20+8];
	mul.lo.s32 	%r77, %r76, %r76;
	cvt.rn.f64.u32 	%fd70, %r77;
	add.f64 	%fd71, %fd69, %fd70;
	ld.global.u32 	%r78, [%rd20+12];
	mul.lo.s32 	%r79, %r78, %r78;
	cvt.rn.f64.u32 	%fd72, %r79;
	add.f64 	%fd83, %fd71, %fd72;
	add.s32 	%r84, %r84, 4;
$L__BB0_11:
	setp.eq.s32 	%p9, %r11, 0;
	@%p9 bra 	$L__BB0_14;
	cvt.u64.u32 	%rd21, %r84;
	add.s64 	%rd22, %rd2, %rd21;
	shl.b64 	%rd23, %rd22, 2;
	add.s64 	%rd28, %rd1, %rd23;
	neg.s32 	%r86, %r11;
$L__BB0_13:
	.pragma "nounroll";
	ld.global.u32 	%r80, [%rd28];
	mul.lo.s32 	%r81, %r80, %r80;
	cvt.rn.f64.u32 	%fd73, %r81;
	add.f64 	%fd83, %fd83, %fd73;
	add.s64 	%rd28, %rd28, 4;
	add.s32 	%r86, %r86, 1;
	setp.ne.s32 	%p10, %r86, 0;
	@%p10 bra 	$L__BB0_13;
$L__BB0_14:
	sqrt.rn.f64 	%fd74, %fd83;
	cvta.to.global.u64 	%rd24, %rd10;
	mul.wide.s32 	%rd25, %r1, 8;
	add.s64 	%rd26, %rd24, %rd25;
	st.global.f64 	[%rd26], %fd74;
$L__BB0_15:
	ret;

}


// ===== COMPILED SASS (sm_100) =====

	.target	sm_100

	.elftype	@"ET_EXEC"


//--------------------- .note.nv.tkinfo           --------------------------
	.section	.note.nv.tkinfo,"",@"SHT_NOTE"
	.sectionflags	@"SHF_NOTE_NV_TKINFO"
	.tkinfo
        /*0018*/ 	.word	0x00000002
        /*0030*/ 	.string	""
        /*0030*/ 	.string	"ptxas"
        /*0030*/ 	.string	"Cuda compilation tools, release 13.0, V13.0.88"
        /*0030*/ 	.string	"Build cuda_13.0.r13.0/compiler.36424714_0"
        /*0030*/ 	.string	"-arch sm_100 -m 64 "



//--------------------- .note.nv.cuinfo           --------------------------
	.section	.note.nv.cuinfo,"",@"SHT_NOTE"
	.sectionflags	@"SHF_NOTE_NV_CUINFO"
        /*0018*/ 	.short	0x0002
        /*001a*/ 	.short	0x0064
        /*001c*/ 	.short	0x0082
	.zero		2


//--------------------- .nv.info                  --------------------------
	.section	.nv.info,"",@"SHT_CUDA_INFO"
	.align	4


	//----- nvinfo : EIATTR_REGCOUNT
	.align		4
        /*0000*/ 	.byte	0x04, 0x2f
        /*0002*/ 	.short	(.L_1 - .L_0)
	.align		4
.L_0:
        /*0004*/ 	.word	index@(_Z12vector_countPiPdii)
        /*0008*/ 	.word	0x0000001f


	//----- nvinfo : EIATTR_FRAME_SIZE
	.align		4
.L_1:
        /*000c*/ 	.byte	0x04, 0x11
        /*000e*/ 	.short	(.L_3 - .L_2)
	.align		4
.L_2:
        /*0010*/ 	.word	index@($__internal_0_$__cuda_sm20_dsqrt_rn_f64_mediumpath_v1)
        /*0014*/ 	.word	0x00000000


	//----- nvinfo : EIATTR_FRAME_SIZE
	.align		4
.L_3:
        /*0018*/ 	.byte	0x04, 0x11
        /*001a*/ 	.short	(.L_5 - .L_4)
	.align		4
.L_4:
        /*001c*/ 	.word	index@(_Z12vector_countPiPdii)
        /*0020*/ 	.word	0x00000000


	//----- nvinfo : EIATTR_MIN_STACK_SIZE
	.align		4
.L_5:
        /*0024*/ 	.byte	0x04, 0x12
        /*0026*/ 	.short	(.L_7 - .L_6)
	.align		4
.L_6:
        /*0028*/ 	.word	index@(_Z12vector_countPiPdii)
        /*002c*/ 	.word	0x00000000
.L_7:


//--------------------- .nv.compat                --------------------------
	.section	.nv.compat,"",@"SHT_CUDA_COMPAT_INFO"
	.align	4
        /*0000*/ 	.byte	0x02, 0x09, 0x00, 0x00, 0x02, 0x02, 0x01, 0x00, 0x02, 0x05, 0x05, 0x00, 0x03, 0x07, 0x01, 0x01
        /*0010*/ 	.byte	0x02, 0x03, 0x00, 0x00, 0x02, 0x06, 0x01, 0x00, 0x04, 0x0b, 0x08, 0x00, 0x01, 0x00, 0x00, 0x00
        /*0020*/ 	.byte	0x00, 0x00, 0x00, 0x00


//--------------------- .nv.info._Z12vector_countPiPdii --------------------------
	.section	.nv.info._Z12vector_countPiPdii,"",@"SHT_CUDA_INFO"
	.sectionflags	@""
	.align	4


	//----- nvinfo : EIATTR_CUDA_API_VERSION
	.align		4
        /*0000*/ 	.byte	0x04, 0x37
        /*0002*/ 	.short	(.L_9 - .L_8)
.L_8:
        /*0004*/ 	.word	0x00000082


	//----- nvinfo : EIATTR_KPARAM_INFO
	.align		4
.L_9:
        /*0008*/ 	.byte	0x04, 0x17
        /*000a*/ 	.short	(.L_11 - .L_10)
.L_10:
        /*000c*/ 	.word	0x00000000
        /*0010*/ 	.short	0x0003
        /*0012*/ 	.short	0x0014
        /*0014*/ 	.byte	0x00, 0xf0, 0x11, 0x00


	//----- nvinfo : EIATTR_KPARAM_INFO
	.align		4
.L_11:
        /*0018*/ 	.byte	0x04, 0x17
        /*001a*/ 	.short	(.L_13 - .L_12)
.L_12:
        /*001c*/ 	.word	0x00000000
        /*0020*/ 	.short	0x0002
        /*0022*/ 	.short	0x0010
        /*0024*/ 	.byte	0x00, 0xf0, 0x11, 0x00


	//----- nvinfo : EIATTR_KPARAM_INFO
	.align		4
.L_13:
        /*0028*/ 	.byte	0x04, 0x17
        /*002a*/ 	.short	(.L_15 - .L_14)
.L_14:
        /*002c*/ 	.word	0x00000000
        /*0030*/ 	.short	0x0001
        /*0032*/ 	.short	0x0008
        /*0034*/ 	.byte	0x00, 0xf5, 0x21, 0x00


	//----- nvinfo : EIATTR_KPARAM_INFO
	.align		4
.L_15:
        /*0038*/ 	.byte	0x04, 0x17
        /*003a*/ 	.short	(.L_17 - .L_16)
.L_16:
        /*003c*/ 	.word	0x00000000
        /*0040*/ 	.short	0x0000
        /*0042*/ 	.short	0x0000
        /*0044*/ 	.byte	0x00, 0xf5, 0x21, 0x00


	//----- nvinfo : EIATTR_SPARSE_MMA_MASK
	.align		4
.L_17:
        /*0048*/ 	.byte	0x03, 0x50
        /*004a*/ 	.short	0x0000


	//----- nvinfo : EIATTR_MAXREG_COUNT
	.align		4
        /*004c*/ 	.byte	0x03, 0x1b
        /*004e*/ 	.short	0x00ff


	//----- nvinfo : EIATTR_MERCURY_ISA_VERSION
	.align		4
        /*0050*/ 	.byte	0x03, 0x5f
        /*0052*/ 	.short	0x0101


	//----- nvinfo : EIATTR_VRC_CTA_INIT_COUNT
	.align		4
        /*0054*/ 	.byte	0x02, 0x4a
	.zero		1
	.zero		1


	//----- nvinfo : EIATTR_EXIT_INSTR_OFFSETS
	.align		4
        /*0058*/ 	.byte	0x04, 0x1c
        /*005a*/ 	.short	(.L_19 - .L_18)


	//   ....[0]....
.L_18:
        /*005c*/ 	.word	0x00000070


	//   ....[1]....
        /*0060*/ 	.word	0x00000d10


	//----- nvinfo : EIATTR_CRS_STACK_SIZE
	.align		4
.L_19:
        /*0064*/ 	.byte	0x04, 0x1e
        /*0066*/ 	.short	(.L_21 - .L_20)
.L_20:
        /*0068*/ 	.word	0x00000000


	//----- nvinfo : EIATTR_CBANK_PARAM_SIZE
	.align		4
.L_21:
        /*006c*/ 	.byte	0x03, 0x19
        /*006e*/ 	.short	0x0018


	//----- nvinfo : EIATTR_PARAM_CBANK
	.align		4
        /*0070*/ 	.byte	0x04, 0x0a
        /*0072*/ 	.short	(.L_23 - .L_22)
	.align		4
.L_22:
        /*0074*/ 	.word	index@(.nv.constant0._Z12vector_countPiPdii)
        /*0078*/ 	.short	0x0380
        /*007a*/ 	.short	0x0018


	//----- nvinfo : EIATTR_SW_WAR
	.align		4
.L_23:
        /*007c*/ 	.byte	0x04, 0x36
        /*007e*/ 	.short	(.L_25 - .L_24)
.L_24:
        /*0080*/ 	.word	0x00000008
.L_25:


//--------------------- .nv.callgraph             --------------------------
	.section	.nv.callgraph,"",@"SHT_CUDA_CALLGRAPH"
	.align	4
	.sectionentsize	8
	.align		4
        /*0000*/ 	.word	0x00000000
	.align		4
        /*0004*/ 	.word	0xffffffff
	.align		4
        /*0008*/ 	.word	0x00000000
	.align		4
        /*000c*/ 	.word	0xfffffffe
	.align		4
        /*0010*/ 	.word	0x00000000
	.align		4
        /*0014*/ 	.word	0xfffffffd
	.align		4
        /*0018*/ 	.word	0x00000000
	.align		4
        /*001c*/ 	.word	0xfffffffc


//--------------------- .text._Z12vector_countPiPdii --------------------------
	.section	.text._Z12vector_countPiPdii,"ax",@progbits
	.align	128
        .global         _Z12vector_countPiPdii
        .type           _Z12vector_countPiPdii,@function
        .size           _Z12vector_countPiPdii,(.L_x_13 - _Z12vector_countPiPdii)
        .other          _Z12vector_countPiPdii,@"STO_CUDA_ENTRY STV_DEFAULT"
_Z12vector_countPiPdii:
.text._Z12vector_countPiPdii:
[----:B------:R-:W-:Y:S01]  /*0000*/  LDC R1, c[0x0][0x37c] ;  /* 0x0000df00ff017b82 */ /* 0x000fe20000000800 */
[----:B------:R-:W0:Y:S07]  /*0010*/  S2R R3, SR_TID.X ;  /* 0x0000000000037919 */ /* 0x000e2e0000002100 */
[----:B------:R-:W0:Y:S01]  /*0020*/  S2UR UR4, SR_CTAID.X ;  /* 0x00000000000479c3 */ /* 0x000e220000002500 */
[----:B------:R-:W1:Y:S07]  /*0030*/  LDCU UR5, c[0x0][0x390] ;  /* 0x00007200ff0577ac */ /* 0x000e6e0008000800 */
[----:B------:R-:W0:Y:S02]  /*0040*/  LDC R0, c[0x0][0x360] ;  /* 0x0000d800ff007b82 */ /* 0x000e240000000800 */
[----:B0-----:R-:W-:-:S05]  /*0050*/  IMAD R0, R0, UR4, R3 ;  /* 0x0000000400007c24 */ /* 0x001fca000f8e0203 */
[----:B-1----:R-:W-:-:S13]  /*0060*/  ISETP.GE.AND P0, PT, R0, UR5, PT ;  /* 0x0000000500007c0c */ /* 0x002fda000bf06270 */
[----:B------:R-:W-:Y:S05]  /*0070*/  @P0 EXIT ;  /* 0x000000000000094d */ /* 0x000fea0003800000 */
[----:B------:R-:W0:Y:S01]  /*0080*/  LDCU UR5, c[0x0][0x394] ;  /* 0x00007280ff0577ac */ /* 0x000e220008000800 */
[----:B------:R-:W-:Y:S01]  /*0090*/  CS2R R14, SRZ ;  /* 0x00000000000e7805 */ /* 0x000fe2000001ff00 */
[----:B------:R-:W1:Y:S01]  /*00a0*/  LDCU.64 UR8, c[0x0][0x358] ;  /* 0x00006b00ff0877ac */ /* 0x000e620008000a00 */
[----:B0-----:R-:W-:-:S09]  /*00b0*/  UISETP.GE.AND UP0, UPT, UR5, 0x1, UPT ;  /* 0x000000010500788c */ /* 0x001fd2000bf06270 */
[----:B-1----:R-:W-:Y:S05]  /*00c0*/  BRA.U !UP0, `(.L_x_0) ;  /* 0x0000000908ac7547 */ /* 0x002fea000b800000 */
[----:B------:R-:W-:Y:S02]  /*00d0*/  UISETP.GE.U32.AND UP1, UPT, UR5, 0x10, UPT ;  /* 0x000000100500788c */ /* 0x000fe4000bf26070 */
[----:B------:R-:W-:Y:S01]  /*00e0*/  IMAD R2, R0, UR5, RZ ;  /* 0x0000000500027c24 */ /* 0x000fe2000f8e02ff */
[----:B------:R-:W-:Y:S01]  /*00f0*/  ULOP3.LUT UR6, UR5, 0xf, URZ, 0xc0, !UPT ;  /* 0x0000000f05067892 */ /* 0x000fe2000f8ec0ff */
[----:B------:R-:W-:Y:S01]  /*0100*/  CS2R R14, SRZ ;  /* 0x00000000000e7805 */ /* 0x000fe2000001ff00 */
[----:B------:R-:W-:Y:S02]  /*0110*/  UMOV UR4, URZ ;  /* 0x000000ff00047c82 */ /* 0x000fe40008000000 */
[----:B------:R-:W-:Y:S01]  /*0120*/  SHF.R.S32.HI R3, RZ, 0x1f, R2 ;  /* 0x0000001fff037819 */ /* 0x000fe20000011402 */
[----:B------:R-:W-:Y:S01]  /*0130*/  UISETP.NE.AND UP0, UPT, UR6, URZ, UPT ;  /* 0x000000ff0600728c */ /* 0x000fe2000bf05270 */
[----:B------:R-:W-:Y:S10]  /*0140*/  BRA.U !UP1, `(.L_x_1) ;  /* 0x0000000509347547 */ /* 0x000ff4000b800000 */
[----:B------:R-:W0:Y:S01]  /*0150*/  LDCU.64 UR10, c[0x0][0x380] ;  /* 0x00007000ff0a77ac */ /* 0x000e220008000a00 */
[----:B------:R-:W-:Y:S01]  /*0160*/  CS2R R14, SRZ ;  /* 0x00000000000e7805 */ /* 0x000fe2000001ff00 */
[----:B------:R-:W-:-:S04]  /*0170*/  ULOP3.LUT UR4, UR5, 0x7ffffff0, URZ, 0xc0, !UPT ;  /* 0x7ffffff005047892 */ /* 0x000fc8000f8ec0ff */
[----:B------:R-:W-:Y:S01]  /*0180*/  UIADD3 UR7, UPT, UPT, -UR4, URZ, URZ ;  /* 0x000000ff04077290 */ /* 0x000fe2000fffe1ff */
[----:B0-----:R-:W-:-:S04]  /*0190*/  LEA R12, P0, R2, UR10, 0x2 ;  /* 0x0000000a020c7c11 */ /* 0x001fc8000f8010ff */
[----:B------:R-:W-:Y:S02]  /*01a0*/  IADD3 R12, P1, PT, R12, 0x20, RZ ;  /* 0x000000200c0c7810 */ /* 0x000fe40007f3e0ff */
[----:B------:R-:W-:-:S04]  /*01b0*/  LEA.HI.X R13, R2, UR11, R3, 0x2, P0 ;  /* 0x0000000b020d7c11 */ /* 0x000fc800080f1403 */
[----:B------:R-:W-:-:S07]  /*01c0*/  IADD3.X R13, PT, PT, RZ, R13, RZ, P1, !PT ;  /* 0x0000000dff0d7210 */ /* 0x000fce0000ffe4ff */
.L_x_2:
[----:B------:R-:W2:Y:S04]  /*01d0*/  LDG.E R16, desc[UR8][R12.64+-0x20] ;  /* 0xffffe0080c107981 */ /* 0x000ea8000c1e1900 */
[----:B------:R-:W3:Y:S04]  /*01e0*/  LDG.E R17, desc[UR8][R12.64+-0x1c] ;  /* 0xffffe4080c117981 */ /* 0x000ee8000c1e1900 */
[----:B------:R-:W4:Y:S04]  /*01f0*/  LDG.E R27, desc[UR8][R12.64+-0x18] ;  /* 0xffffe8080c1b7981 */ /* 0x000f28000c1e1900 */
[----:B------:R-:W5:Y:S04]  /*0200*/  LDG.E R24, desc[UR8][R12.64+-0x14] ;  /* 0xffffec080c187981 */ /* 0x000f68000c1e1900 */
        /* <DEDUP_REMOVED lines=11> */
[----:B------:R0:W5:Y:S01]  /*02c0*/  LDG.E R23, desc[UR8][R12.64+0x1c] ;  /* 0x00001c080c177981 */ /* 0x000162000c1e1900 */
[----:B------:R-:W-:-:S04]  /*02d0*/  UIADD3 UR7, UPT, UPT, UR7, 0x10, URZ ;  /* 0x0000001007077890 */ /* 0x000fc8000fffe0ff */
[----:B------:R-:W-:Y:S01]  /*02e0*/  UISETP.NE.AND UP1, UPT, UR7, URZ, UPT ;  /* 0x000000ff0700728c */ /* 0x000fe2000bf25270 */
[----:B0-----:R-:W-:-:S05]  /*02f0*/  IADD3 R12, P0, PT, R12, 0x40, RZ ;  /* 0x000000400c0c7810 */ /* 0x001fca0007f1e0ff */
[----:B------:R-:W-:Y:S02]  /*0300*/  IMAD.X R13, RZ, RZ, R13, P0 ;  /* 0x000000ffff0d7224 */ /* 0x000fe400000e060d */
[----:B--2---:R-:W-:-:S04]  /*0310*/  IMAD R25, R16, R16, RZ ;  /* 0x0000001010197224 */ /* 0x004fc800078e02ff */
[----:B------:R-:W0:Y:S01]  /*0320*/  I2F.F64.U32 R18, R25 ;  /* 0x0000001900127312 */ /* 0x000e220000201800 */
[----:B---3--:R-:W-:Y:S02]  /*0330*/  IMAD R26, R17, R17, RZ ;  /* 0x00000011111a7224 */ /* 0x008fe400078e02ff */
[----:B----4-:R-:W-:-:S05]  /*0340*/  IMAD R27, R27, R27, RZ ;  /* 0x0000001b1b1b7224 */ /* 0x010fca00078e02ff */
[----:B------:R-:W1:Y:S01]  /*0350*/  I2F.F64.U32 R16, R26 ;  /* 0x0000001a00107312 */ /* 0x000e620000201800 */
[----:B-----5:R-:W-:Y:S02]  /*0360*/  IMAD R24, R24, R24, RZ ;  /* 0x0000001818187224 */ /* 0x020fe400078e02ff */
[----:B------:R-:W-:Y:S01]  /*0370*/  IMAD R28, R4, R4, RZ ;  /* 0x00000004041c7224 */ /* 0x000fe200078e02ff */
[----:B0-----:R-:W-:Y:S01]  /*0380*/  DADD R18, R18, R14 ;  /* 0x0000000012127229 */ /* 0x001fe2000000000e */
[----:B------:R-:W-:-:S03]  /*0390*/  IMAD R25, R5, R5, RZ ;  /* 0x0000000505197224 */ /* 0x000fc600078e02ff */
[----:B------:R-:W0:Y:S04]  /*03a0*/  I2F.F64.U32 R14, R27 ;  /* 0x0000001b000e7312 */ /* 0x000e280000201800 */
[----:B-1----:R-:W-:-:S04]  /*03b0*/  DADD R16, R18, R16 ;  /* 0x0000000012107229 */ /* 0x002fc80000000010 */
[----:B------:R-:W1:Y:S01]  /*03c0*/  I2F.F64.U32 R18, R24 ;  /* 0x0000001800127312 */ /* 0x000e620000201800 */
[----:B------:R-:W-:-:S03]  /*03d0*/  IMAD R8, R8, R8, RZ ;  /* 0x0000000808087224 */ /* 0x000fc600078e02ff */
[----:B0-----:R-:W-:-:S04]  /*03e0*/  DADD R16, R16, R14 ;  /* 0x0000000010107229 */ /* 0x001fc8000000000e */
[----:B------:R-:W-:Y:S01]  /*03f0*/  I2F.F64.U32 R4, R25 ;  /* 0x0000001900047312 */ /* 0x000fe20000201800 */
[----:B------:R-:W-:-:S03]  /*0400*/  IMAD R10, R10, R10, RZ ;  /* 0x0000000a0a0a7224 */ /* 0x000fc600078e02ff */
[----:B-1----:R-:W-:-:S04]  /*0410*/  DADD R16, R16, R18 ;  /* 0x0000000010107229 */ /* 0x002fc80000000012 */
[----:B------:R-:W0:Y:S01]  /*0420*/  I2F.F64.U32 R14, R28 ;  /* 0x0000001c000e7312 */ /* 0x000e220000201800 */
[----:B------:R-:W-:Y:S02]  /*0430*/  IMAD R18, R6, R6, RZ ;  /* 0x0000000606127224 */ /* 0x000fe400078e02ff */
[----:B------:R-:W-:Y:S02]  /*0440*/  IMAD R19, R7, R7, RZ ;  /* 0x0000000707137224 */ /* 0x000fe400078e02ff */
[----:B------:R-:W-:Y:S02]  /*0450*/  IMAD R11, R11, R11, RZ ;  /* 0x0000000b0b0b7224 */ /* 0x000fe400078e02ff */
[----:B------:R-:W-:Y:S01]  /*0460*/  IMAD R20, R20, R20, RZ ;  /* 0x0000001414147224 */ /* 0x000fe200078e02ff */
[----:B------:R-:W-:Y:S01]  /*0470*/  I2F.F64.U32 R6, R8 ;  /* 0x0000000800067312 */ /* 0x000fe20000201800 */
[----:B------:R-:W-:Y:S02]  /*0480*/  IMAD R21, R21, R21, RZ ;  /* 0x0000001515157224 */ /* 0x000fe400078e02ff */
[----:B------:R-:W-:Y:S01]  /*0490*/  IMAD R22, R22, R22, RZ ;  /* 0x0000001616167224 */ /* 0x000fe200078e02ff */
[----:B0-----:R-:W-:Y:S01]  /*04a0*/  DADD R16, R16, R14 ;  /* 0x0000000010107229 */ /* 0x001fe2000000000e */
[----:B------:R-:W-:-:S03]  /*04b0*/  IMAD R23, R23, R23, RZ ;  /* 0x0000001717177224 */ /* 0x000fc600078e02ff */
[----:B------:R-:W0:Y:S04]  /*04c0*/  I2F.F64.U32 R14, R18 ;  /* 0x00000012000e7312 */ /* 0x000e280000201800 */
[----:B------:R-:W-:-:S04]  /*04d0*/  DADD R16, R16, R4 ;  /* 0x0000000010107229 */ /* 0x000fc80000000004 */
[----:B------:R-:W1:Y:S04]  /*04e0*/  I2F.F64.U32 R4, R19 ;  /* 0x0000001300047312 */ /* 0x000e680000201800 */
[----:B0-----:R-:W-:Y:S01]  /*04f0*/  DADD R14, R16, R14 ;  /* 0x00000000100e7229 */ /* 0x001fe2000000000e */
[----:B------:R-:W-:-:S03]  /*0500*/  IMAD R16, R9, R9, RZ ;  /* 0x0000000909107224 */ /* 0x000fc600078e02ff */
[----:B------:R-:W-:Y:S04]  /*0510*/  I2F.F64.U32 R8, R20 ;  /* 0x0000001400087312 */ /* 0x000fe80000201800 */
[----:B-1----:R-:W-:-:S04]  /*0520*/  DADD R14, R14, R4 ;  /* 0x000000000e0e7229 */ /* 0x002fc80000000004 */
[----:B------:R-:W0:Y:S04]  /*0530*/  I2F.F64.U32 R4, R16 ;  /* 0x0000001000047312 */ /* 0x000e280000201800 */
[----:B------:R-:W-:-:S04]  /*0540*/  DADD R14, R14, R6 ;  /* 0x000000000e0e7229 */ /* 0x000fc80000000006 */
[----:B------:R-:W1:Y:S04]  /*0550*/  I2F.F64.U32 R6, R10 ;  /* 0x0000000a00067312 */ /* 0x000e680000201800 */
[----:B0-----:R-:W-:-:S04]  /*0560*/  DADD R14, R14, R4 ;  /* 0x000000000e0e7229 */ /* 0x001fc80000000004 */
[----:B------:R-:W0:Y:S04]  /*0570*/  I2F.F64.U32 R4, R11 ;  /* 0x0000000b00047312 */ /* 0x000e280000201800 */
[----:B-1----:R-:W-:-:S04]  /*0580*/  DADD R6, R14, R6 ;  /* 0x000000000e067229 */ /* 0x002fc80000000006 */
[----:B------:R-:W-:Y:S04]  /*0590*/  I2F.F64.U32 R14, R23 ;  /* 0x00000017000e7312 */ /* 0x000fe80000201800 */
[----:B0-----:R-:W-:-:S04]  /*05a0*/  DADD R4, R6, R4 ;  /* 0x0000000006047229 */ /* 0x001fc80000000004 */
[----:B------:R-:W0:Y:S04]  /*05b0*/  I2F.F64.U32 R6, R21 ;  /* 0x0000001500067312 */ /* 0x000e280000201800 */
[----:B------:R-:W-:-:S04]  /*05c0*/  DADD R4, R4, R8 ;  /* 0x0000000004047229 */ /* 0x000fc80000000008 */
[----:B------:R-:W1:Y:S04]  /*05d0*/  I2F.F64.U32 R8, R22 ;  /* 0x0000001600087312 */ /* 0x000e680000201800 */
[----:B0-----:R-:W-:-:S08]  /*05e0*/  DADD R4, R4, R6 ;  /* 0x0000000004047229 */ /* 0x001fd00000000006 */
[----:B-1----:R-:W-:-:S08]  /*05f0*/  DADD R4, R4, R8 ;  /* 0x0000000004047229 */ /* 0x002fd00000000008 */
[----:B------:R-:W-:Y:S01]  /*0600*/  DADD R14, R4, R14 ;  /* 0x00000000040e7229 */ /* 0x000fe2000000000e */
[----:B------:R-:W-:Y:S10]  /*0610*/  BRA.U UP1, `(.L_x_2) ;  /* 0xfffffff901ec7547 */ /* 0x000ff4000b83ffff */
.L_x_1:
[----:B------:R-:W-:Y:S05]  /*0620*/  BRA.U !UP0, `(.L_x_0) ;  /* 0x0000000508547547 */ /* 0x000fea000b800000 */
[----:B------:R-:W-:Y:S02]  /*0630*/  UISETP.GE.U32.AND UP0, UPT, UR6, 0x8, UPT ;  /* 0x000000080600788c */ /* 0x000fe4000bf06070 */
[----:B------:R-:W-:-:S04]  /*0640*/  ULOP3.LUT UR7, UR5, 0x7, URZ, 0xc0, !UPT ;  /* 0x0000000705077892 */ /* 0x000fc8000f8ec0ff */
[----:B------:R-:W-:-:S03]  /*0650*/  UISETP.NE.AND UP1, UPT, UR7, URZ, UPT ;  /* 0x000000ff0700728c */ /* 0x000fc6000bf25270 */
[----:B------:R-:W-:Y:S08]  /*0660*/  BRA.U !UP0, `(.L_x_3) ;  /* 0x0000000108987547 */ /* 0x000ff0000b800000 */
[----:B------:R-:W0:Y:S01]  /*0670*/  LDCU.64 UR10, c[0x0][0x380] ;  /* 0x00007000ff0a77ac */ /* 0x000e220008000a00 */
[----:B------:R-:W-:-:S04]  /*0680*/  IADD3 R4, P0, PT, R2, UR4, RZ ;  /* 0x0000000402047c10 */ /* 0x000fc8000ff1e0ff */
[----:B------:R-:W-:Y:S02]  /*0690*/  IADD3.X R5, PT, PT, RZ, R3, RZ, P0, !PT ;  /* 0x00000003ff057210 */ /* 0x000fe400007fe4ff */
[----:B0-----:R-:W-:-:S04]  /*06a0*/  LEA R12, P0, R4, UR10, 0x2 ;  /* 0x0000000a040c7c11 */ /* 0x001fc8000f8010ff */
[----:B------:R-:W-:-:S05]  /*06b0*/  LEA.HI.X R13, R4, UR11, R5, 0x2, P0 ;  /* 0x0000000b040d7c11 */ /* 0x000fca00080f1405 */
[----:B------:R-:W2:Y:S04]  /*06c0*/  LDG.E R8, desc[UR8][R12.64] ;  /* 0x000000080c087981 */ /* 0x000ea8000c1e1900 */
[----:B------:R-:W3:Y:S04]  /*06d0*/  LDG.E R10, desc[UR8][R12.64+0x4] ;  /* 0x000004080c0a7981 */ /* 0x000ee8000c1e1900 */
[----:B------:R-:W4:Y:S04]  /*06e0*/  LDG.E R18, desc[UR8][R12.64+0x8] ;  /* 0x000008080c127981 */ /* 0x000f28000c1e1900 */
[----:B------:R-:W5:Y:S04]  /*06f0*/  LDG.E R19, desc[UR8][R12.64+0xc] ;  /* 0x00000c080c137981 */ /* 0x000f68000c1e1900 */
[----:B------:R-:W5:Y:S04]  /*0700*/  LDG.E R7, desc[UR8][R12.64+0x10] ;  /* 0x000010080c077981 */ /* 0x000f68000c1e1900 */
[----:B------:R-:W5:Y:S04]  /*0710*/  LDG.E R6, desc[UR8][R12.64+0x14] ;  /* 0x000014080c067981 */ /* 0x000f68000c1e1900 */
[----:B------:R-:W5:Y:S04]  /*0720*/  LDG.E R5, desc[UR8][R12.64+0x18] ;  /* 0x000018080c057981 */ /* 0x000f68000c1e1900 */
[----:B------:R0:W5:Y:S01]  /*0730*/  LDG.E R4, desc[UR8][R12.64+0x1c] ;  /* 0x00001c080c047981 */ /* 0x000162000c1e1900 */
[----:B------:R-:W-:Y:S01]  /*0740*/  UIADD3 UR4, UPT, UPT, UR4, 0x8, URZ ;  /* 0x0000000804047890 */ /* 0x000fe2000fffe0ff */
[----:B--2---:R-:W-:-:S04]  /*0750*/  IMAD R16, R8, R8, RZ ;  /* 0x0000000808107224 */ /* 0x004fc800078e02ff */
[----:B------:R-:W1:Y:S01]  /*0760*/  I2F.F64.U32 R8, R16 ;  /* 0x0000001000087312 */ /* 0x000e620000201800 */
[----:B---3--:R-:W-:Y:S02]  /*0770*/  IMAD R17, R10, R10, RZ ;  /* 0x0000000a0a117224 */ /* 0x008fe400078e02ff */
[----:B----4-:R-:W-:-:S05]  /*0780*/  IMAD R18, R18, R18, RZ ;  /* 0x0000001212127224 */ /* 0x010fca00078e02ff */
[----:B------:R-:W2:Y:S01]  /*0790*/  I2F.F64.U32 R10, R17 ;  /* 0x00000011000a7312 */ /* 0x000ea20000201800 */
[----:B-----5:R-:W-:Y:S02]  /*07a0*/  IMAD R19, R19, R19, RZ ;  /* 0x0000001313137224 */ /* 0x020fe400078e02ff */
[----:B0-----:R-:W-:Y:S01]  /*07b0*/  IMAD R12, R7, R7, RZ ;  /* 0x00000007070c7224 */ /* 0x001fe200078e02ff */
[----:B-1----:R-:W-:Y:S01]  /*07c0*/  DADD R14, R14, R8 ;  /* 0x000000000e0e7229 */ /* 0x002fe20000000008 */
[----:B------:R-:W-:-:S03]  /*07d0*/  IMAD R13, R6, R6, RZ ;  /* 0x00000006060d7224 */ /* 0x000fc600078e02ff */
[----:B------:R-:W0:Y:S01]  /*07e0*/  I2F.F64.U32 R8, R18 ;  /* 0x0000001200087312 */ /* 0x000e220000201800 */
[----:B------:R-:W-:-:S03]  /*07f0*/  IMAD R5, R5, R5, RZ ;  /* 0x0000000505057224 */ /* 0x000fc600078e02ff */
[----:B--2---:R-:W-:Y:S01]  /*0800*/  DADD R10, R14, R10 ;  /* 0x000000000e0a7229 */ /* 0x004fe2000000000a */
[----:B------:R-:W-:-:S03]  /*0810*/  IMAD R4, R4, R4, RZ ;  /* 0x0000000404047224 */ /* 0x000fc600078e02ff */
[----:B------:R-:W1:Y:S04]  /*0820*/  I2F.F64.U32 R14, R19 ;  /* 0x00000013000e7312 */ /* 0x000e680000201800 */
[----:B0-----:R-:W-:-:S04]  /*0830*/  DADD R8, R10, R8 ;  /* 0x000000000a087229 */ /* 0x001fc80000000008 */
[----:B------:R-:W-:Y:S04]  /*0840*/  I2F.F64.U32 R6, R13 ;  /* 0x0000000d00067312 */ /* 0x000fe80000201800 */
[----:B-1----:R-:W-:-:S04]  /*0850*/  DADD R8, R8, R14 ;  /* 0x0000000008087229 */ /* 0x002fc8000000000e */
[----:B------:R-:W0:Y:S08]  /*0860*/  I2F.F64.U32 R10, R12 ;  /* 0x0000000c000a7312 */ /* 0x000e300000201800 */
[----:B------:R-:W-:Y:S01]  /*0870*/  I2F.F64.U32 R14, R4 ;  /* 0x00000004000e7312 */ /* 0x000fe20000201800 */
[----:B0-----:R-:W-:-:S07]  /*0880*/  DADD R8, R8, R10 ;  /* 0x0000000008087229 */ /* 0x001fce000000000a */
[----:B------:R-:W0:Y:S01]  /*0890*/  I2F.F64.U32 R10, R5 ;  /* 0x00000005000a7312 */ /* 0x000e220000201800 */
[----:B------:R-:W-:-:S08]  /*08a0*/  DADD R6, R8, R6 ;  /* 0x0000000008067229 */ /* 0x000fd00000000006 */
[----:B0-----:R-:W-:-:S08]  /*08b0*/  DADD R6, R6, R10 ;  /* 0x0000000006067229 */ /* 0x001fd0000000000a */
[----:B------:R-:W-:-:S11]  /*08c0*/  DADD R14, R6, R14 ;  /* 0x00000000060e7229 */ /* 0x000fd6000000000e */
.L_x_3:
[----:B------:R-:W-:Y:S05]  /*08d0*/  BRA.U !UP1, `(.L_x_0) ;  /* 0x0000000109a87547 */ /* 0x000fea000b800000 */
[----:B------:R-:W-:Y:S02]  /*08e0*/  UISETP.GE.U32.AND UP0, UPT, UR7, 0x4, UPT ;  /* 0x000000040700788c */ /* 0x000fe4000bf06070 */
[----:B------:R-:W-:-:S04]  /*08f0*/  ULOP3.LUT UR5, UR5, 0x3, URZ, 0xc0, !UPT ;  /* 0x0000000305057892 */ /* 0x000fc8000f8ec0ff */
[----:B------:R-:W-:-:S03]  /*0900*/  UISETP.NE.AND UP1, UPT, UR5, URZ, UPT ;  /* 0x000000ff0500728c */ /* 0x000fc6000bf25270 */
[----:B------:R-:W-:Y:S08]  /*0910*/  BRA.U !UP0, `(.L_x_4) ;  /* 0x0000000108587547 */ /* 0x000ff0000b800000 */
[----:B------:R-:W0:Y:S01]  /*0920*/  LDCU.64 UR6, c[0x0][0x380] ;  /* 0x00007000ff0677ac */ /* 0x000e220008000a00 */
[----:B------:R-:W-:-:S05]  /*0930*/  IADD3 R5, P0, PT, R2, UR4, RZ ;  /* 0x0000000402057c10 */ /* 0x000fca000ff1e0ff */
[----:B------:R-:W-:Y:S01]  /*0940*/  IMAD.X R6, RZ, RZ, R3, P0 ;  /* 0x000000ffff067224 */ /* 0x000fe200000e0603 */
[----:B0-----:R-:W-:-:S04]  /*0950*/  LEA R4, P0, R5, UR6, 0x2 ;  /* 0x0000000605047c11 */ /* 0x001fc8000f8010ff */
[----:B------:R-:W-:-:S05]  /*0960*/  LEA.HI.X R5, R5, UR7, R6, 0x2, P0 ;  /* 0x0000000705057c11 */ /* 0x000fca00080f1406 */
[----:B------:R-:W2:Y:S04]  /*0970*/  LDG.E R6, desc[UR8][R4.64] ;  /* 0x0000000804067981 */ /* 0x000ea8000c1e1900 */
[----:B------:R-:W3:Y:S04]  /*0980*/  LDG.E R8, desc[UR8][R4.64+0x4] ;  /* 0x0000040804087981 */ /* 0x000ee8000c1e1900 */
[----:B------:R-:W4:Y:S04]  /*0990*/  LDG.E R10, desc[UR8][R4.64+0x8] ;  /* 0x00000808040a7981 */ /* 0x000f28000c1e1900 */
[----:B------:R-:W5:Y:S01]  /*09a0*/  LDG.E R13, desc[UR8][R4.64+0xc] ;  /* 0x00000c08040d7981 */ /* 0x000f62000c1e1900 */
[----:B------:R-:W-:Y:S01]  /*09b0*/  UIADD3 UR4, UPT, UPT, UR4, 0x4, URZ ;  /* 0x0000000404047890 */ /* 0x000fe2000fffe0ff */
[----:B--2---:R-:W-:-:S04]  /*09c0*/  IMAD R12, R6, R6, RZ ;  /* 0x00000006060c7224 */ /* 0x004fc800078e02ff */
[----:B------:R-:W0:Y:S01]  /*09d0*/  I2F.F64.U32 R6, R12 ;  /* 0x0000000c00067312 */ /* 0x000e220000201800 */
[----:B---3--:R-:W-:Y:S02]  /*09e0*/  IMAD R8, R8, R8, RZ ;  /* 0x0000000808087224 */ /* 0x008fe400078e02ff */
[----:B----4-:R-:W-:-:S05]  /*09f0*/  IMAD R10, R10, R10, RZ ;  /* 0x0000000a0a0a7224 */ /* 0x010fca00078e02ff */
[----:B------:R-:W1:Y:S01]  /*0a00*/  I2F.F64.U32 R8, R8 ;  /* 0x0000000800087312 */ /* 0x000e620000201800 */
[----:B-----5:R-:W-:Y:S01]  /*0a10*/  IMAD R13, R13, R13, RZ ;  /* 0x0000000d0d0d7224 */ /* 0x020fe200078e02ff */
[----:B0-----:R-:W-:-:S06]  /*0a20*/  DADD R6, R14, R6 ;  /* 0x000000000e067229 */ /* 0x001fcc0000000006 */
[----:B------:R-:W0:Y:S02]  /*0a30*/  I2F.F64.U32 R10, R10 ;  /* 0x0000000a000a7312 */ /* 0x000e240000201800 */
[----:B-1----:R-:W-:-:S06]  /*0a40*/  DADD R6, R6, R8 ;  /* 0x0000000006067229 */ /* 0x002fcc0000000008 */
[----:B------:R-:W1:Y:S02]  /*0a50*/  I2F.F64.U32 R14, R13 ;  /* 0x0000000d000e7312 */ /* 0x000e640000201800 */
[----:B0-----:R-:W-:-:S08]  /*0a60*/  DADD R6, R6, R10 ;  /* 0x0000000006067229 */ /* 0x001fd0000000000a */
[----:B-1----:R-:W-:-:S11]  /*0a70*/  DADD R14, R6, R14 ;  /* 0x00000000060e7229 */ /* 0x002fd6000000000e */
.L_x_4:
[----:B------:R-:W-:Y:S05]  /*0a80*/  BRA.U !UP1, `(.L_x_0) ;  /* 0x00000001093c7547 */ /* 0x000fea000b800000 */
[----:B------:R-:W0:Y:S01]  /*0a90*/  LDCU.64 UR6, c[0x0][0x380] ;  /* 0x00007000ff0677ac */ /* 0x000e220008000a00 */
[----:B------:R-:W-:Y:S01]  /*0aa0*/  IADD3 R2, P0, PT, R2, UR4, RZ ;  /* 0x0000000402027c10 */ /* 0x000fe2000ff1e0ff */
[----:B------:R-:W-:-:S03]  /*0ab0*/  UIADD3 UR5, UPT, UPT, -UR5, URZ, URZ ;  /* 0x000000ff05057290 */ /* 0x000fc6000fffe1ff */
[----:B------:R-:W-:Y:S02]  /*0ac0*/  IADD3.X R3, PT, PT, RZ, R3, RZ, P0, !PT ;  /* 0x00000003ff037210 */ /* 0x000fe400007fe4ff */
[----:B0-----:R-:W-:-:S04]  /*0ad0*/  LEA R4, P1, R2, UR6, 0x2 ;  /* 0x0000000602047c11 */ /* 0x001fc8000f8210ff */
[----:B------:R-:W-:-:S09]  /*0ae0*/  LEA.HI.X R5, R2, UR7, R3, 0x2, P1 ;  /* 0x0000000702057c11 */ /* 0x000fd200088f1403 */
.L_x_5:
[----:B------:R0:W2:Y:S01]  /*0af0*/  LDG.E R2, desc[UR8][R4.64] ;  /* 0x0000000804027981 */ /* 0x0000a2000c1e1900 */
[----:B------:R-:W-:-:S04]  /*0b00*/  UIADD3 UR5, UPT, UPT, UR5, 0x1, URZ ;  /* 0x0000000105057890 */ /* 0x000fc8000fffe0ff */
[----:B------:R-:W-:Y:S01]  /*0b10*/  UISETP.NE.AND UP0, UPT, UR5, URZ, UPT ;  /* 0x000000ff0500728c */ /* 0x000fe2000bf05270 */
[----:B0-----:R-:W-:-:S05]  /*0b20*/  IADD3 R4, P0, PT, R4, 0x4, RZ ;  /* 0x0000000404047810 */ /* 0x001fca0007f1e0ff */
[----:B------:R-:W-:Y:S02]  /*0b30*/  IMAD.X R5, RZ, RZ, R5, P0 ;  /* 0x000000ffff057224 */ /* 0x000fe400000e0605 */
[----:B--2---:R-:W-:-:S06]  /*0b40*/  IMAD R2, R2, R2, RZ ;  /* 0x0000000202027224 */ /* 0x004fcc00078e02ff */
[----:B------:R-:W0:Y:S02]  /*0b50*/  I2F.F64.U32 R2, R2 ;  /* 0x0000000200027312 */ /* 0x000e240000201800 */
[----:B0-----:R-:W-:Y:S01]  /*0b60*/  DADD R14, R2, R14 ;  /* 0x00000000020e7229 */ /* 0x001fe2000000000e */
[----:B------:R-:W-:Y:S10]  /*0b70*/  BRA.U UP0, `(.L_x_5) ;  /* 0xfffffffd00dc7547 */ /* 0x000ff4000b83ffff */
.L_x_0:
[----:B------:R-:W0:Y:S01]  /*0b80*/  MUFU.RSQ64H R5, R15 ;  /* 0x0000000f00057308 */ /* 0x000e220000001c00 */
[----:B------:R-:W-:Y:S01]  /*0b90*/  IADD3 R4, PT, PT, R15, -0x3500000, RZ ;  /* 0xfcb000000f047810 */ /* 0x000fe20007ffe0ff */
[----:B------:R-:W-:Y:S01]  /*0ba0*/  IMAD.MOV.U32 R6, RZ, RZ, 0x0 ;  /* 0x00000000ff067424 */ /* 0x000fe200078e00ff */
[----:B------:R-:W-:Y:S01]  /*0bb0*/  MOV R7, 0x3fd80000 ;  /* 0x3fd8000000077802 */ /* 0x000fe20000000f00 */
[----:B------:R-:W-:Y:S01]  /*0bc0*/  BSSY.RECONVERGENT B0, `(.L_x_6) ;  /* 0x0000011000007945 */ /* 0x000fe20003800200 */
[----:B------:R-:W-:Y:S02]  /*0bd0*/  ISETP.GE.U32.AND P0, PT, R4, 0x7ca00000, PT ;  /* 0x7ca000000400780c */ /* 0x000fe40003f06070 */
[----:B0-----:R-:W-:-:S08]  /*0be0*/  DMUL R2, R4, R4 ;  /* 0x0000000404027228 */ /* 0x001fd00000000000 */
[----:B------:R-:W-:-:S08]  /*0bf0*/  DFMA R2, -R2, R14, 1 ;  /* 0x3ff000000202742b */ /* 0x000fd0000000010e */
[----:B------:R-:W-:Y:S02]  /*0c00*/  DFMA R6, R2, R6, 0.5 ;  /* 0x3fe000000206742b */ /* 0x000fe40000000006 */
[----:B------:R-:W-:-:S08]  /*0c10*/  DMUL R2, R4, R2 ;  /* 0x0000000204027228 */ /* 0x000fd00000000000 */
[----:B------:R-:W-:-:S08]  /*0c20*/  DFMA R8, R6, R2, R4 ;  /* 0x000000020608722b */ /* 0x000fd00000000004 */
[----:B------:R-:W-:Y:S02]  /*0c30*/  DMUL R10, R8, R14 ;  /* 0x0000000e080a7228 */ /* 0x000fe40000000000 */
[----:B------:R-:W-:Y:S01]  /*0c40*/  VIADD R7, R9, 0xfff00000 ;  /* 0xfff0000009077836 */ /* 0x000fe20000000000 */
[----:B------:R-:W-:-:S05]  /*0c50*/  MOV R6, R8 ;  /* 0x0000000800067202 */ /* 0x000fca0000000f00 */
[----:B------:R-:W-:-:S08]  /*0c60*/  DFMA R12, R10, -R10, R14 ;  /* 0x8000000a0a0c722b */ /* 0x000fd0000000000e */
[----:B------:R-:W-:Y:S01]  /*0c70*/  DFMA R2, R12, R6, R10 ;  /* 0x000000060c02722b */ /* 0x000fe2000000000a */
[----:B------:R-:W-:Y:S10]  /*0c80*/  @!P0 BRA `(.L_x_7) ;  /* 0x0000000000108947 */ /* 0x000ff40003800000 */
[----:B------:R-:W-:-:S07]  /*0c90*/  MOV R2, 0xcb0 ;  /* 0x00000cb000027802 */ /* 0x000fce0000000f00 */
[----:B------:R-:W-:Y:S05]  /*0ca0*/  CALL.REL.NOINC `($__internal_0_$__cuda_sm20_dsqrt_rn_f64_mediumpath_v1) ;  /* 0x00000000001c7944 */ /* 0x000fea0003c00000 */
[----:B------:R-:W-:Y:S01]  /*0cb0*/  IMAD.MOV.U32 R2, RZ, RZ, R4 ;  /* 0x000000ffff027224 */ /* 0x000fe200078e0004 */
[----:B------:R-:W-:-:S07]  /*0cc0*/  MOV R3, R5 ;  /* 0x0000000500037202 */ /* 0x000fce0000000f00 */
.L_x_7:
[----:B------:R-:W-:Y:S05]  /*0cd0*/  BSYNC.RECONVERGENT B0 ;  /* 0x0000000000007941 */ /* 0x000fea0003800200 */
.L_x_6:
[----:B------:R-:W0:Y:S02]  /*0ce0*/  LDC.64 R4, c[0x0][0x388] ;  /* 0x0000e200ff047b82 */ /* 0x000e240000000a00 */
[----:B0-----:R-:W-:-:S05]  /*0cf0*/  IMAD.WIDE R4, R0, 0x8, R4 ;  /* 0x0000000800047825 */ /* 0x001fca00078e0204 */
[----:B------:R-:W-:Y:S01]  /*0d00*/  STG.E.64 desc[UR8][R4.64], R2 ;  /* 0x0000000204007986 */ /* 0x000fe2000c101b08 */
[----:B------:R-:W-:Y:S05]  /*0d10*/  EXIT ;  /* 0x000000000000794d */ /* 0x000fea0003800000 */
        .weak           $__internal_0_$__cuda_sm20_dsqrt_rn_f64_mediumpath_v1
        .type           $__internal_0_$__cuda_sm20_dsqrt_rn_f64_mediumpath_v1,@function
        .size           $__internal_0_$__cuda_sm20_dsqrt_rn_f64_mediumpath_v1,(.L_x_13 - $__internal_0_$__cuda_sm20_dsqrt_rn_f64_mediumpath_v1)
$__internal_0_$__cuda_sm20_dsqrt_rn_f64_mediumpath_v1:
[----:B------:R-:W-:Y:S01]  /*0d20*/  ISETP.GE.U32.AND P0, PT, R4, -0x3400000, PT ;  /* 0xfcc000000400780c */ /* 0x000fe20003f06070 */
[----:B------:R-:W-:Y:S01]  /*0d30*/  BSSY.RECONVERGENT B1, `(.L_x_8) ;  /* 0x0000028000017945 */ /* 0x000fe20003800200 */
[----:B------:R-:W-:Y:S01]  /*0d40*/  IMAD.MOV.U32 R9, RZ, RZ, R7 ;  /* 0x000000ffff097224 */ /* 0x000fe200078e0007 */
[----:B------:R-:W-:Y:S01]  /*0d50*/  MOV R6, R14 ;  /* 0x0000000e00067202 */ /* 0x000fe20000000f00 */
[----:B------:R-:W-:Y:S01]  /*0d60*/  IMAD.MOV.U32 R7, RZ, RZ, R15 ;  /* 0x000000ffff077224 */ /* 0x000fe200078e000f */
[----:B------:R-:W-:Y:S02]  /*0d70*/  MOV R4, R12 ;  /* 0x0000000c00047202 */ /* 0x000fe40000000f00 */
[----:B------:R-:W-:-:S06]  /*0d80*/  MOV R5, R13 ;  /* 0x0000000d00057202 */ /* 0x000fcc0000000f00 */
[----:B------:R-:W-:Y:S05]  /*0d90*/  @!P0 BRA `(.L_x_9) ;  /* 0x0000000000208947 */ /* 0x000fea0003800000 */
[----:B------:R-:W-:-:S10]  /*0da0*/  DFMA.RM R4, R4, R8, R10 ;  /* 0x000000080404722b */ /* 0x000fd4000000400a */
[----:B------:R-:W-:-:S05]  /*0db0*/  IADD3 R8, P0, PT, R4, 0x1, RZ ;  /* 0x0000000104087810 */ /* 0x000fca0007f1e0ff */
[----:B------:R-:W-:-:S06]  /*0dc0*/  IMAD.X R9, RZ, RZ, R5, P0 ;  /* 0x000000ffff097224 */ /* 0x000fcc00000e0605 */
[----:B------:R-:W-:-:S08]  /*0dd0*/  DFMA.RP R6, -R4, R8, R6 ;  /* 0x000000080406722b */ /* 0x000fd00000008106 */
[----:B------:R-:W-:-:S06]  /*0de0*/  DSETP.GT.AND P0, PT, R6, RZ, PT ;  /* 0x000000ff0600722a */ /* 0x000fcc0003f04000 */
[----:B------:R-:W-:Y:S02]  /*0df0*/  FSEL R4, R8, R4, P0 ;  /* 0x0000000408047208 */ /* 0x000fe40000000000 */
[----:B------:R-:W-:Y:S01]  /*0e00*/  FSEL R5, R9, R5, P0 ;  /* 0x0000000509057208 */ /* 0x000fe20000000000 */
[----:B------:R-:W-:Y:S06]  /*0e10*/  BRA `(.L_x_10) ;  /* 0x0000000000647947 */ /* 0x000fec0003800000 */
.L_x_9:
[----:B------:R-:W-:-:S14]  /*0e20*/  DSETP.NE.AND P0, PT, R6, RZ, PT ;  /* 0x000000ff0600722a */ /* 0x000fdc0003f05000 */
[----:B------:R-:W-:Y:S05]  /*0e30*/  @!P0 BRA `(.L_x_11) ;  /* 0x0000000000588947 */ /* 0x000fea0003800000 */
[----:B------:R-:W-:-:S13]  /*0e40*/  ISETP.GE.AND P0, PT, R7, RZ, PT ;  /* 0x000000ff0700720c */ /* 0x000fda0003f06270 */
[----:B------:R-:W-:Y:S02]  /*0e50*/  @!P0 MOV R4, 0x0 ;  /* 0x0000000000048802 */ /* 0x000fe40000000f00 */
[----:B------:R-:W-:Y:S01]  /*0e60*/  @!P0 MOV R5, 0xfff80000 ;  /* 0xfff8000000058802 */ /* 0x000fe20000000f00 */
[----:B------:R-:W-:Y:S06]  /*0e70*/  @!P0 BRA `(.L_x_10) ;  /* 0x00000000004c8947 */ /* 0x000fec0003800000 */
[----:B------:R-:W-:-:S13]  /*0e80*/  ISETP.GT.AND P0, PT, R7, 0x7fefffff, PT ;  /* 0x7fefffff0700780c */ /* 0x000fda0003f04270 */
[----:B------:R-:W-:Y:S05]  /*0e90*/  @P0 BRA `(.L_x_11) ;  /* 0x0000000000400947 */ /* 0x000fea0003800000 */
[----:B------:R-:W-:Y:S01]  /*0ea0*/  DMUL R4, R6, 8.11296384146066816958e+31 ;  /* 0x4690000006047828 */ /* 0x000fe20000000000 */
[----:B------:R-:W-:Y:S02]  /*0eb0*/  HFMA2 R11, -RZ, RZ, 1.9609375, 0 ;  /* 0x3fd80000ff0b7431 */ /* 0x000fe400000001ff */
[----:B------:R-:W-:Y:S01]  /*0ec0*/  IMAD.MOV.U32 R6, RZ, RZ, RZ ;  /* 0x000000ffff067224 */ /* 0x000fe200078e00ff */
[----:B------:R-:W-:Y:S02]  /*0ed0*/  MOV R10, 0x0 ;  /* 0x00000000000a7802 */ /* 0x000fe40000000f00 */
[----:B------:R-:W0:Y:S03]  /*0ee0*/  MUFU.RSQ64H R7, R5 ;  /* 0x0000000500077308 */ /* 0x000e260000001c00 */
[----:B0-----:R-:W-:-:S08]  /*0ef0*/  DMUL R8, R6, R6 ;  /* 0x0000000606087228 */ /* 0x001fd00000000000 */
[----:B------:R-:W-:-:S08]  /*0f00*/  DFMA R8, R4, -R8, 1 ;  /* 0x3ff000000408742b */ /* 0x000fd00000000808 */
[----:B------:R-:W-:Y:S02]  /*0f10*/  DFMA R10, R8, R10, 0.5 ;  /* 0x3fe00000080a742b */ /* 0x000fe4000000000a */
[----:B------:R-:W-:-:S08]  /*0f20*/  DMUL R8, R6, R8 ;  /* 0x0000000806087228 */ /* 0x000fd00000000000 */
[----:B------:R-:W-:-:S08]  /*0f30*/  DFMA R8, R10, R8, R6 ;  /* 0x000000080a08722b */ /* 0x000fd00000000006 */
[----:B------:R-:W-:Y:S02]  /*0f40*/  DMUL R6, R4, R8 ;  /* 0x0000000804067228 */ /* 0x000fe40000000000 */
[----:B------:R-:W-:-:S06]  /*0f50*/  VIADD R9, R9, 0xfff00000 ;  /* 0xfff0000009097836 */ /* 0x000fcc0000000000 */
[----:B------:R-:W-:-:S08]  /*0f60*/  DFMA R10, R6, -R6, R4 ;  /* 0x80000006060a722b */ /* 0x000fd00000000004 */
[----:B------:R-:W-:-:S10]  /*0f70*/  DFMA R4, R8, R10, R6 ;  /* 0x0000000a0804722b */ /* 0x000fd40000000006 */
[----:B------:R-:W-:Y:S01]  /*0f80*/  IADD3 R5, PT, PT, R5, -0x3500000, RZ ;  /* 0xfcb0000005057810 */ /* 0x000fe20007ffe0ff */
[----:B------:R-:W-:Y:S06]  /*0f90*/  BRA `(.L_x_10) ;  /* 0x0000000000047947 */ /* 0x000fec0003800000 */
.L_x_11:
[----:B------:R-:W-:-:S11]  /*0fa0*/  DADD R4, R6, R6 ;  /* 0x0000000006047229 */ /* 0x000fd60000000006 */
.L_x_10:
[----:B------:R-:W-:Y:S05]  /*0fb0*/  BSYNC.RECONVERGENT B1 ;  /* 0x0000000000017941 */ /* 0x000fea0003800200 */
.L_x_8:
[----:B------:R-:W-:-:S04]  /*0fc0*/  MOV R3, 0x0 ;  /* 0x0000000000037802 */ /* 0x000fc80000000f00 */
[----:B------:R-:W-:Y:S05]  /*0fd0*/  RET.REL.NODEC R2 `(_Z12vector_countPiPdii) ;  /* 0xfffffff002087950 */ /* 0x000fea0003c3ffff */
.L_x_12:
[----:B------:R-:W-:-:S00]  /*0fe0*/  BRA `(.L_x_12) ;  /* 0xfffffffc00fc7947 */ /* 0x000fc0000383ffff */
[----:B------:R-:W-:-:S00]  /*0ff0*/  NOP ;  /* 0x0000000000007918 */ /* 0x000fc00000000000 */
        /* <DEDUP_REMOVED lines=8> */
.L_x_13:


//--------------------- .nv.shared.reserved.0     --------------------------
	.section	.nv.shared.reserved.0,"aw",@nobits
	.weak		__nv_reservedSMEM_offset_0_alias
	.size		__nv_reservedSMEM_offset_0_alias, 0, 64
	.other		__nv_reservedSMEM_offset_0_alias,@"STO_CUDA_RESERVED_SHARED STV_DEFAULT"
__nv_reservedSMEM_offset_0_alias:
	.zero		0
	.zero		64


//--------------------- .nv.constant0._Z12vector_countPiPdii --------------------------
	.section	.nv.constant0._Z12vector_countPiPdii,"a",@progbits
	.sectionflags	@""
	.align	4
.nv.constant0._Z12vector_countPiPdii:
	.zero		920


//--------------------- SYMBOLS --------------------------

	.type		.nv.reservedSmem.offset0,@object
	.size		.nv.reservedSmem.offset0,0x4
